//
// Generated by NVIDIA NVVM Compiler
//
// Compiler Build ID: CL-36424714
// Cuda compilation tools, release 13.0, V13.0.88
// Based on NVVM 20.0.0
//

.version 9.0
.target sm_100
.address_size 64

	// .globl	_Z3addPiPKi

.visible .entry _Z3addPiPKi(
	.param .u64 .ptr .align 1 _Z3addPiPKi_param_0,
	.param .u64 .ptr .align 1 _Z3addPiPKi_param_1
)
{
	.reg .b32 	%r<6>;
	.reg .b64 	%rd<8>;

	ld.param.u64 	%rd1, [_Z3addPiPKi_param_0];
	ld.param.u64 	%rd2, [_Z3addPiPKi_param_1];
	cvta.to.global.u64 	%rd3, %rd1;
	cvta.to.global.u64 	%rd4, %rd2;
	mov.u32 	%r1, %ctaid.x;
	mul.wide.u32 	%rd5, %r1, 4;
	add.s64 	%rd6, %rd4, %rd5;
	ld.global.u32 	%r2, [%rd6];
	shl.b32 	%r3, %r2, 1;
	add.s64 	%rd7, %rd3, %rd5;
	ld.global.u32 	%r4, [%rd7];
	add.s32 	%r5, %r4, %r3;
	st.global.u32 	[%rd7], %r5;
	ret;

}


// ===== COMPILED SASS (sm_100) =====

	.target	sm_100

	.elftype	@"ET_EXEC"


//--------------------- .note.nv.tkinfo           --------------------------
	.section	.note.nv.tkinfo,"",@"SHT_NOTE"
	.sectionflags	@"SHF_NOTE_NV_TKINFO"
	.tkinfo
        /*0018*/ 	.word	0x00000002
        /*0030*/ 	.string	""
        /*0030*/ 	.string	"ptxas"
        /*0030*/ 	.string	"Cuda compilation tools, release 13.0, V13.0.88"
        /*0030*/ 	.string	"Build cuda_13.0.r13.0/compiler.36424714_0"
        /*0030*/ 	.string	"-arch sm_100 -m 64 "



//--------------------- .note.nv.cuinfo           --------------------------
	.section	.note.nv.cuinfo,"",@"SHT_NOTE"
	.sectionflags	@"SHF_NOTE_NV_CUINFO"
        /*0018*/ 	.short	0x0002
        /*001a*/ 	.short	0x0064
        /*001c*/ 	.short	0x0082
	.zero		2


//--------------------- .nv.info                  --------------------------
	.section	.nv.info,"",@"SHT_CUDA_INFO"
	.align	4


	//----- nvinfo : EIATTR_REGCOUNT
	.align		4
        /*0000*/ 	.byte	0x04, 0x2f
        /*0002*/ 	.short	(.L_1 - .L_0)
	.align		4
.L_0:
        /*0004*/ 	.word	index@(_Z3addPiPKi)
        /*0008*/ 	.word	0x0000000a


	//----- nvinfo : EIATTR_FRAME_SIZE
	.align		4
.L_1:
        /*000c*/ 	.byte	0x04, 0x11
        /*000e*/ 	.short	(.L_3 - .L_2)
	.align		4
.L_2:
        /*0010*/ 	.word	index@(_Z3addPiPKi)
        /*0014*/ 	.word	0x00000000


	//----- nvinfo : EIATTR_MIN_STACK_SIZE
	.align		4
.L_3:
        /*0018*/ 	.byte	0x04, 0x12
        /*001a*/ 	.short	(.L_5 - .L_4)
	.align		4
.L_4:
        /*001c*/ 	.word	index@(_Z3addPiPKi)
        /*0020*/ 	.word	0x00000000
.L_5:


//--------------------- .nv.compat                --------------------------
	.section	.nv.compat,"",@"SHT_CUDA_COMPAT_INFO"
	.align	4
        /*0000*/ 	.byte	0x02, 0x09, 0x00, 0x00, 0x02, 0x02, 0x01, 0x00, 0x02, 0x05, 0x05, 0x00, 0x03, 0x07, 0x01, 0x01
        /*0010*/ 	.byte	0x02, 0x03, 0x00, 0x00, 0x02, 0x06, 0x01, 0x00, 0x04, 0x0b, 0x08, 0x00, 0x09, 0x00, 0x00, 0x00
        /*0020*/ 	.byte	0x00, 0x00, 0x00, 0x00


//--------------------- .nv.info._Z3addPiPKi      --------------------------
	.section	.nv.info._Z3addPiPKi,"",@"SHT_CUDA_INFO"
	.sectionflags	@""
	.align	4


	//----- nvinfo : EIATTR_CUDA_API_VERSION
	.align		4
        /*0000*/ 	.byte	0x04, 0x37
        /*0002*/ 	.short	(.L_7 - .L_6)
.L_6:
        /*0004*/ 	.word	0x00000082


	//----- nvinfo : EIATTR_KPARAM_INFO
	.align		4
.L_7:
        /*0008*/ 	.byte	0x04, 0x17
        /*000a*/ 	.short	(.L_9 - .L_8)
.L_8:
        /*000c*/ 	.word	0x00000000
        /*0010*/ 	.short	0x0001
        /*0012*/ 	.short	0x0008
        /*0014*/ 	.byte	0x00, 0xf5, 0x21, 0x00


	//----- nvinfo : EIATTR_KPARAM_INFO
	.align		4
.L_9:
        /*0018*/ 	.byte	0x04, 0x17
        /*001a*/ 	.short	(.L_11 - .L_10)
.L_10:
        /*001c*/ 	.word	0x00000000
        /*0020*/ 	.short	0x0000
        /*0022*/ 	.short	0x0000
        /*0024*/ 	.byte	0x00, 0xf5, 0x21, 0x00


	//----- nvinfo : EIATTR_SPARSE_MMA_MASK
	.align		4
.L_11:
        /*0028*/ 	.byte	0x03, 0x50
        /*002a*/ 	.short	0x0000


	//----- nvinfo : EIATTR_MAXREG_COUNT
	.align		4
        /*002c*/ 	.byte	0x03, 0x1b
        /*002e*/ 	.short	0x00ff


	//----- nvinfo : EIATTR_MERCURY_ISA_VERSION
	.align		4
        /*0030*/ 	.byte	0x03, 0x5f
        /*0032*/ 	.short	0x0101


	//----- nvinfo : EIATTR_VRC_CTA_INIT_COUNT
	.align		4
        /*0034*/ 	.byte	0x02, 0x4a
	.zero		1
	.zero		1


	//----- nvinfo : EIATTR_EXIT_INSTR_OFFSETS
	.align		4
        /*0038*/ 	.byte	0x04, 0x1c
        /*003a*/ 	.short	(.L_13 - .L_12)


	//   ....[0]....
.L_12:
        /*003c*/ 	.word	0x000000b0


	//----- nvinfo : EIATTR_CBANK_PARAM_SIZE
	.align		4
.L_13:
        /*0040*/ 	.byte	0x03, 0x19
        /*0042*/ 	.short	0x0010


	//----- nvinfo : EIATTR_PARAM_CBANK
	.align		4
        /*0044*/ 	.byte	0x04, 0x0a
        /*0046*/ 	.short	(.L_15 - .L_14)
	.align		4
.L_14:
        /*0048*/ 	.word	index@(.nv.constant0._Z3addPiPKi)
        /*004c*/ 	.short	0x0380
        /*004e*/ 	.short	0x0010


	//----- nvinfo : EIATTR_SW_WAR
	.align		4
.L_15:
        /*0050*/ 	.byte	0x04, 0x36
        /*0052*/ 	.short	(.L_17 - .L_16)
.L_16:
        /*0054*/ 	.word	0x00000008
.L_17:


//--------------------- .nv.callgraph             --------------------------
	.section	.nv.callgraph,"",@"SHT_CUDA_CALLGRAPH"
	.align	4
	.sectionentsize	8
	.align		4
        /*0000*/ 	.word	0x00000000
	.align		4
        /*0004*/ 	.word	0xffffffff
	.align		4
        /*0008*/ 	.word	0x00000000
	.align		4
        /*000c*/ 	.word	0xfffffffe
	.align		4
        /*0010*/ 	.word	0x00000000
	.align		4
        /*0014*/ 	.word	0xfffffffd
	.align		4
        /*0018*/ 	.word	0x00000000
	.align		4
        /*001c*/ 	.word	0xfffffffc


//--------------------- .text._Z3addPiPKi         --------------------------
	.section	.text._Z3addPiPKi,"ax",@progbits
	.align	128
        .global         _Z3addPiPKi
        .type           _Z3addPiPKi,@function
        .size           _Z3addPiPKi,(.L_x_1 - _Z3addPiPKi)
        .other          _Z3addPiPKi,@"STO_CUDA_ENTRY STV_DEFAULT"
_Z3addPiPKi:
.text._Z3addPiPKi:
[----:B------:R-:W-:Y:S01]  /*0000*/  LDC R1, c[0x0][0x37c] ;  /* 0x0000df00ff017b82 */ /* 0x000fe20000000800 */
[----:B------:R-:W0:Y:S07]  /*0010*/  S2R R7, SR_CTAID.X ;  /* 0x0000000000077919 */ /* 0x000e2e0000002500 */
[----:B------:R-:W0:Y:S01]  /*0020*/  LDC.64 R2, c[0x0][0x388] ;  /* 0x0000e200ff027b82 */ /* 0x000e220000000a00 */
[----:B------:R-:W1:Y:S07]  /*0030*/  LDCU.64 UR4, c[0x0][0x358] ;  /* 0x00006b00ff0477ac */ /* 0x000e6e0008000a00 */
[----:B------:R-:W2:Y:S01]  /*0040*/  LDC.64 R4, c[0x0][0x380] ;  /* 0x0000e000ff047b82 */ /* 0x000ea20000000a00 */
[----:B0-----:R-:W-:-:S04]  /*0050*/  IMAD.WIDE.U32 R2, R7, 0x4, R2 ;  /* 0x0000000407027825 */ /* 0x001fc800078e0002 */
[----:B--2---:R-:W-:Y:S02]  /*0060*/  IMAD.WIDE.U32 R4, R7, 0x4, R4 ;  /* 0x0000000407047825 */ /* 0x004fe400078e0004 */
[----:B-1----:R-:W2:Y:S04]  /*0070*/  LDG.E R2, desc[UR4][R2.64] ;  /* 0x0000000402027981 */ /* 0x002ea8000c1e1900 */
[----:B------:R-:W2:Y:S02]  /*0080*/  LDG.E R7, desc[UR4][R4.64] ;  /* 0x0000000404077981 */ /* 0x000ea4000c1e1900 */
[----:B--2---:R-:W-:-:S05]  /*0090*/  LEA R7, R2, R7, 0x1 ;  /* 0x0000000702077211 */ /* 0x004fca00078e08ff */
[----:B------:R-:W-:Y:S01]  /*00a0*/  STG.E desc[UR4][R4.64], R7 ;  /* 0x0000000704007986 */ /* 0x000fe2000c101904 */
[----:B------:R-:W-:Y:S05]  /*00b0*/  EXIT ;  /* 0x000000000000794d */ /* 0x000fea0003800000 */
.L_x_0:
[----:B------:R-:W-:-:S00]  /*00c0*/  BRA `(.L_x_0) ;  /* 0xfffffffc00fc7947 */ /* 0x000fc0000383ffff */
[----:B------:R-:W-:-:S00]  /*00d0*/  NOP ;  /* 0x0000000000007918 */ /* 0x000fc00000000000 */
        /* <DEDUP_REMOVED lines=10> */
.L_x_1:


//--------------------- .nv.shared.reserved.0     --------------------------
	.section	.nv.shared.reserved.0,"aw",@nobits
	.weak		__nv_reservedSMEM_offset_0_alias
	.size		__nv_reservedSMEM_offset_0_alias, 0, 64
	.other		__nv_reservedSMEM_offset_0_alias,@"STO_CUDA_RESERVED_SHARED STV_DEFAULT"
__nv_reservedSMEM_offset_0_alias:
	.zero		0
	.zero		64


//--------------------- .nv.constant0._Z3addPiPKi --------------------------
	.section	.nv.constant0._Z3addPiPKi,"a",@progbits
	.sectionflags	@""
	.align	4
.nv.constant0._Z3addPiPKi:
	.zero		912


//--------------------- SYMBOLS --------------------------

	.type		.nv.reservedSmem.offset0,@object
	.size		.nv.reservedSmem.offset0,0x4
